





.version 4.1
.target sm_30
.address_size 64


.visible .entry _Z6tstfunPVj(
.param .u64 _Z6tstfunPVj_param_0
)
{
.reg .s32 %r<11>;
.reg .s64 %rd<5>;


ld.param.u64 %rd1, [_Z6tstfunPVj_param_0];
cvta.to.global.u64 %rd2, %rd1;
mov.u32 %r1, %ntid.x;
mov.u32 %r2, %ctaid.x;
mov.u32 %r3, %tid.x;
mad.lo.s32 %r4, %r2, %r1, %r3;
mul.wide.s32 %rd3, %r4, 4;
add.s64 %rd4, %rd2, %rd3;
ld.volatile.global.u32 %r5, [%rd4];
add.s32 %r6, %r5, 8;
st.volatile.global.u32 [%rd4], %r6;
ld.volatile.global.u32 %r7, [%rd4];
add.s32 %r8, %r7, 8;
st.volatile.global.u32 [%rd4], %r8;
ld.volatile.global.u32 %r9, [%rd4];
add.s32 %r10, %r9, 8;
st.volatile.global.u32 [%rd4], %r10;
ret;
}




// ===== COMPILED SASS (sm_100) =====

	.target	sm_100

	.elftype	@"ET_EXEC"


//--------------------- .note.nv.tkinfo           --------------------------
	.section	.note.nv.tkinfo,"",@"SHT_NOTE"
	.sectionflags	@"SHF_NOTE_NV_TKINFO"
	.tkinfo
        /*0018*/ 	.word	0x00000002
        /*0030*/ 	.string	""
        /*0030*/ 	.string	"ptxas"
        /*0030*/ 	.string	"Cuda compilation tools, release 13.0, V13.0.88"
        /*0030*/ 	.string	"Build cuda_13.0.r13.0/compiler.36424714_0"
        /*0030*/ 	.string	"-arch sm_100 "



//--------------------- .note.nv.cuinfo           --------------------------
	.section	.note.nv.cuinfo,"",@"SHT_NOTE"
	.sectionflags	@"SHF_NOTE_NV_CUINFO"
        /*0018*/ 	.short	0x0002
        /*001a*/ 	.short	0x001e
        /*001c*/ 	.short	0x0082
	.zero		2


//--------------------- .nv.info                  --------------------------
	.section	.nv.info,"",@"SHT_CUDA_INFO"
	.align	4


	//----- nvinfo : EIATTR_REGCOUNT
	.align		4
        /*0000*/ 	.byte	0x04, 0x2f
        /*0002*/ 	.short	(.L_1 - .L_0)
	.align		4
.L_0:
        /*0004*/ 	.word	index@(_Z6tstfunPVj)
        /*0008*/ 	.word	0x0000000c


	//----- nvinfo : EIATTR_FRAME_SIZE
	.align		4
.L_1:
        /*000c*/ 	.byte	0x04, 0x11
        /*000e*/ 	.short	(.L_3 - .L_2)
	.align		4
.L_2:
        /*0010*/ 	.word	index@(_Z6tstfunPVj)
        /*0014*/ 	.word	0x00000000


	//----- nvinfo : EIATTR_MIN_STACK_SIZE
	.align		4
.L_3:
        /*0018*/ 	.byte	0x04, 0x12
        /*001a*/ 	.short	(.L_5 - .L_4)
	.align		4
.L_4:
        /*001c*/ 	.word	index@(_Z6tstfunPVj)
        /*0020*/ 	.word	0x00000000
.L_5:


//--------------------- .nv.compat                --------------------------
	.section	.nv.compat,"",@"SHT_CUDA_COMPAT_INFO"
	.align	4
        /*0000*/ 	.byte	0x02, 0x09, 0x00, 0x00, 0x02, 0x02, 0x01, 0x00, 0x02, 0x05, 0x05, 0x00, 0x03, 0x07, 0x01, 0x01
        /*0010*/ 	.byte	0x02, 0x03, 0x00, 0x00, 0x02, 0x06, 0x01, 0x00, 0x04, 0x0b, 0x08, 0x00, 0x09, 0x00, 0x00, 0x00
        /*0020*/ 	.byte	0x00, 0x00, 0x00, 0x00


//--------------------- .nv.info._Z6tstfunPVj     --------------------------
	.section	.nv.info._Z6tstfunPVj,"",@"SHT_CUDA_INFO"
	.sectionflags	@""
	.align	4


	//----- nvinfo : EIATTR_CUDA_API_VERSION
	.align		4
        /*0000*/ 	.byte	0x04, 0x37
        /*0002*/ 	.short	(.L_7 - .L_6)
.L_6:
        /*0004*/ 	.word	0x00000082


	//----- nvinfo : EIATTR_KPARAM_INFO
	.align		4
.L_7:
        /*0008*/ 	.byte	0x04, 0x17
        /*000a*/ 	.short	(.L_9 - .L_8)
.L_8:
        /*000c*/ 	.word	0x00000000
        /*0010*/ 	.short	0x0000
        /*0012*/ 	.short	0x0000
        /*0014*/ 	.byte	0x00, 0xf0, 0x21, 0x00


	//----- nvinfo : EIATTR_SPARSE_MMA_MASK
	.align		4
.L_9:
        /*0018*/ 	.byte	0x03, 0x50
        /*001a*/ 	.short	0x0000


	//----- nvinfo : EIATTR_MAXREG_COUNT
	.align		4
        /*001c*/ 	.byte	0x03, 0x1b
        /*001e*/ 	.short	0x00ff


	//----- nvinfo : EIATTR_MERCURY_ISA_VERSION
	.align		4
        /*0020*/ 	.byte	0x03, 0x5f
        /*0022*/ 	.short	0x0101


	//----- nvinfo : EIATTR_VRC_CTA_INIT_COUNT
	.align		4
        /*0024*/ 	.byte	0x02, 0x4a
	.zero		1
	.zero		1


	//----- nvinfo : EIATTR_EXIT_INSTR_OFFSETS
	.align		4
        /*0028*/ 	.byte	0x04, 0x1c
        /*002a*/ 	.short	(.L_11 - .L_10)


	//   ....[0]....
.L_10:
        /*002c*/ 	.word	0x00000110


	//----- nvinfo : EIATTR_CBANK_PARAM_SIZE
	.align		4
.L_11:
        /*0030*/ 	.byte	0x03, 0x19
        /*0032*/ 	.short	0x0008


	//----- nvinfo : EIATTR_PARAM_CBANK
	.align		4
        /*0034*/ 	.byte	0x04, 0x0a
        /*0036*/ 	.short	(.L_13 - .L_12)
	.align		4
.L_12:
        /*0038*/ 	.word	index@(.nv.constant0._Z6tstfunPVj)
        /*003c*/ 	.short	0x0380
        /*003e*/ 	.short	0x0008


	//----- nvinfo : EIATTR_SW_WAR
	.align		4
.L_13:
        /*0040*/ 	.byte	0x04, 0x36
        /*0042*/ 	.short	(.L_15 - .L_14)
.L_14:
        /*0044*/ 	.word	0x00000008
.L_15:


//--------------------- .nv.callgraph             --------------------------
	.section	.nv.callgraph,"",@"SHT_CUDA_CALLGRAPH"
	.align	4
	.sectionentsize	8
	.align		4
        /*0000*/ 	.word	0x00000000
	.align		4
        /*0004*/ 	.word	0xffffffff
	.align		4
        /*0008*/ 	.word	0x00000000
	.align		4
        /*000c*/ 	.word	0xfffffffe
	.align		4
        /*0010*/ 	.word	0x00000000
	.align		4
        /*0014*/ 	.word	0xfffffffd
	.align		4
        /*0018*/ 	.word	0x00000000
	.align		4
        /*001c*/ 	.word	0xfffffffc


//--------------------- .text._Z6tstfunPVj        --------------------------
	.section	.text._Z6tstfunPVj,"ax",@progbits
	.align	128
        .global         _Z6tstfunPVj
        .type           _Z6tstfunPVj,@function
        .size           _Z6tstfunPVj,(.L_x_1 - _Z6tstfunPVj)
        .other          _Z6tstfunPVj,@"STO_CUDA_ENTRY STV_DEFAULT"
_Z6tstfunPVj:
.text._Z6tstfunPVj:
[----:B------:R-:W-:Y:S01]  /*0000*/  LDC R1, c[0x0][0x37c] ;  /* 0x0000df00ff017b82 */ /* 0x000fe20000000800 */
[----:B------:R-:W0:Y:S07]  /*0010*/  S2R R5, SR_CTAID.X ;  /* 0x0000000000057919 */ /* 0x000e2e0000002500 */
[----:B------:R-:W1:Y:S01]  /*0020*/  LDC.64 R2, c[0x0][0x380] ;  /* 0x0000e000ff027b82 */ /* 0x000e620000000a00 */
[----:B------:R-:W0:Y:S01]  /*0030*/  LDCU UR6, c[0x0][0x360] ;  /* 0x00006c00ff0677ac */ /* 0x000e220008000800 */
[----:B------:R-:W0:Y:S01]  /*0040*/  S2R R0, SR_TID.X ;  /* 0x0000000000007919 */ /* 0x000e220000002100 */
[----:B------:R-:W2:Y:S01]  /*0050*/  LDCU.64 UR4, c[0x0][0x358] ;  /* 0x00006b00ff0477ac */ /* 0x000ea20008000a00 */
[----:B0-----:R-:W-:-:S04]  /*0060*/  IMAD R5, R5, UR6, R0 ;  /* 0x0000000605057c24 */ /* 0x001fc8000f8e0200 */
[----:B-1----:R-:W-:-:S05]  /*0070*/  IMAD.WIDE R2, R5, 0x4, R2 ;  /* 0x0000000405027825 */ /* 0x002fca00078e0202 */
[----:B--2---:R-:W2:Y:S02]  /*0080*/  LDG.E.STRONG.SYS R0, desc[UR4][R2.64] ;  /* 0x0000000402007981 */ /* 0x004ea4000c1f5900 */
[----:B--2---:R-:W-:-:S05]  /*0090*/  IADD3 R5, PT, PT, R0, 0x8, RZ ;  /* 0x0000000800057810 */ /* 0x004fca0007ffe0ff */
[----:B------:R-:W-:Y:S04]  /*00a0*/  STG.E.STRONG.SYS desc[UR4][R2.64], R5 ;  /* 0x0000000502007986 */ /* 0x000fe8000c115904 */
[----:B------:R-:W2:Y:S02]  /*00b0*/  LDG.E.STRONG.SYS R0, desc[UR4][R2.64] ;  /* 0x0000000402007981 */ /* 0x000ea4000c1f5900 */
[----:B--2---:R-:W-:-:S05]  /*00c0*/  IADD3 R7, PT, PT, R0, 0x8, RZ ;  /* 0x0000000800077810 */ /* 0x004fca0007ffe0ff */
[----:B------:R-:W-:Y:S04]  /*00d0*/  STG.E.STRONG.SYS desc[UR4][R2.64], R7 ;  /* 0x0000000702007986 */ /* 0x000fe8000c115904 */
[----:B------:R-:W2:Y:S02]  /*00e0*/  LDG.E.STRONG.SYS R0, desc[UR4][R2.64] ;  /* 0x0000000402007981 */ /* 0x000ea4000c1f5900 */
[----:B--2---:R-:W-:-:S05]  /*00f0*/  IADD3 R9, PT, PT, R0, 0x8, RZ ;  /* 0x0000000800097810 */ /* 0x004fca0007ffe0ff */
[----:B------:R-:W-:Y:S01]  /*0100*/  STG.E.STRONG.SYS desc[UR4][R2.64], R9 ;  /* 0x0000000902007986 */ /* 0x000fe2000c115904 */
[----:B------:R-:W-:Y:S05]  /*0110*/  EXIT ;  /* 0x000000000000794d */ /* 0x000fea0003800000 */
.L_x_0:
[----:B------:R-:W-:-:S00]  /*0120*/  BRA `(.L_x_0) ;  /* 0xfffffffc00fc7947 */ /* 0x000fc0000383ffff */
[----:B------:R-:W-:-:S00]  /*0130*/  NOP ;  /* 0x0000000000007918 */ /* 0x000fc00000000000 */
        /* <DEDUP_REMOVED lines=12> */
.L_x_1:


//--------------------- .nv.shared.reserved.0     --------------------------
	.section	.nv.shared.reserved.0,"aw",@nobits
	.weak		__nv_reservedSMEM_offset_0_alias
	.size		__nv_reservedSMEM_offset_0_alias, 0, 64
	.other		__nv_reservedSMEM_offset_0_alias,@"STO_CUDA_RESERVED_SHARED STV_DEFAULT"
__nv_reservedSMEM_offset_0_alias:
	.zero		0
	.zero		64


//--------------------- .nv.constant0._Z6tstfunPVj --------------------------
	.section	.nv.constant0._Z6tstfunPVj,"a",@progbits
	.sectionflags	@""
	.align	4
.nv.constant0._Z6tstfunPVj:
	.zero		904


//--------------------- SYMBOLS --------------------------

	.type		.nv.reservedSmem.offset0,@object
	.size		.nv.reservedSmem.offset0,0x4
